//
// Generated by NVIDIA NVVM Compiler
//
// Compiler Build ID: CL-36424714
// Cuda compilation tools, release 13.0, V13.0.88
// Based on NVVM 20.0.0
//

.version 9.0
.target sm_100
.address_size 64

	// .globl	_Z11calcula_maxPd

.visible .entry _Z11calcula_maxPd(
	.param .u64 .ptr .align 1 _Z11calcula_maxPd_param_0
)
{
	.reg .pred 	%p<2>;
	.reg .b32 	%r<5>;
	.reg .b64 	%rd<5>;
	.reg .b64 	%fd<2>;

	ld.param.u64 	%rd1, [_Z11calcula_maxPd_param_0];
	mov.u32 	%r2, %ctaid.x;
	mov.u32 	%r3, %ntid.x;
	mov.u32 	%r4, %tid.x;
	mad.lo.s32 	%r1, %r2, %r3, %r4;
	setp.gt.s32 	%p1, %r1, 4095;
	@%p1 bra 	$L__BB0_2;
	cvta.to.global.u64 	%rd2, %rd1;
	cvt.rn.f64.s32 	%fd1, %r1;
	mul.wide.s32 	%rd3, %r1, 8;
	add.s64 	%rd4, %rd2, %rd3;
	st.global.f64 	[%rd4], %fd1;
$L__BB0_2:
	ret;

}


// ===== COMPILED SASS (sm_100) =====

	.target	sm_100

	.elftype	@"ET_EXEC"


//--------------------- .note.nv.tkinfo           --------------------------
	.section	.note.nv.tkinfo,"",@"SHT_NOTE"
	.sectionflags	@"SHF_NOTE_NV_TKINFO"
	.tkinfo
        /*0018*/ 	.word	0x00000002
        /*0030*/ 	.string	""
        /*0030*/ 	.string	"ptxas"
        /*0030*/ 	.string	"Cuda compilation tools, release 13.0, V13.0.88"
        /*0030*/ 	.string	"Build cuda_13.0.r13.0/compiler.36424714_0"
        /*0030*/ 	.string	"-arch sm_100 -m 64 "



//--------------------- .note.nv.cuinfo           --------------------------
	.section	.note.nv.cuinfo,"",@"SHT_NOTE"
	.sectionflags	@"SHF_NOTE_NV_CUINFO"
        /*0018*/ 	.short	0x0002
        /*001a*/ 	.short	0x0064
        /*001c*/ 	.short	0x0082
	.zero		2


//--------------------- .nv.info                  --------------------------
	.section	.nv.info,"",@"SHT_CUDA_INFO"
	.align	4


	//----- nvinfo : EIATTR_REGCOUNT
	.align		4
        /*0000*/ 	.byte	0x04, 0x2f
        /*0002*/ 	.short	(.L_1 - .L_0)
	.align		4
.L_0:
        /*0004*/ 	.word	index@(_Z11calcula_maxPd)
        /*0008*/ 	.word	0x0000000a


	//----- nvinfo : EIATTR_FRAME_SIZE
	.align		4
.L_1:
        /*000c*/ 	.byte	0x04, 0x11
        /*000e*/ 	.short	(.L_3 - .L_2)
	.align		4
.L_2:
        /*0010*/ 	.word	index@(_Z11calcula_maxPd)
        /*0014*/ 	.word	0x00000000


	//----- nvinfo : EIATTR_MIN_STACK_SIZE
	.align		4
.L_3:
        /*0018*/ 	.byte	0x04, 0x12
        /*001a*/ 	.short	(.L_5 - .L_4)
	.align		4
.L_4:
        /*001c*/ 	.word	index@(_Z11calcula_maxPd)
        /*0020*/ 	.word	0x00000000
.L_5:


//--------------------- .nv.compat                --------------------------
	.section	.nv.compat,"",@"SHT_CUDA_COMPAT_INFO"
	.align	4
        /*0000*/ 	.byte	0x02, 0x09, 0x00, 0x00, 0x02, 0x02, 0x01, 0x00, 0x02, 0x05, 0x05, 0x00, 0x03, 0x07, 0x01, 0x01
        /*0010*/ 	.byte	0x02, 0x03, 0x00, 0x00, 0x02, 0x06, 0x01, 0x00, 0x04, 0x0b, 0x08, 0x00, 0x09, 0x00, 0x00, 0x00
        /*0020*/ 	.byte	0x00, 0x00, 0x00, 0x00


//--------------------- .nv.info._Z11calcula_maxPd --------------------------
	.section	.nv.info._Z11calcula_maxPd,"",@"SHT_CUDA_INFO"
	.sectionflags	@""
	.align	4


	//----- nvinfo : EIATTR_CUDA_API_VERSION
	.align		4
        /*0000*/ 	.byte	0x04, 0x37
        /*0002*/ 	.short	(.L_7 - .L_6)
.L_6:
        /*0004*/ 	.word	0x00000082


	//----- nvinfo : EIATTR_KPARAM_INFO
	.align		4
.L_7:
        /*0008*/ 	.byte	0x04, 0x17
        /*000a*/ 	.short	(.L_9 - .L_8)
.L_8:
        /*000c*/ 	.word	0x00000000
        /*0010*/ 	.short	0x0000
        /*0012*/ 	.short	0x0000
        /*0014*/ 	.byte	0x00, 0xf5, 0x21, 0x00


	//----- nvinfo : EIATTR_SPARSE_MMA_MASK
	.align		4
.L_9:
        /*0018*/ 	.byte	0x03, 0x50
        /*001a*/ 	.short	0x0000


	//----- nvinfo : EIATTR_MAXREG_COUNT
	.align		4
        /*001c*/ 	.byte	0x03, 0x1b
        /*001e*/ 	.short	0x00ff


	//----- nvinfo : EIATTR_MERCURY_ISA_VERSION
	.align		4
        /*0020*/ 	.byte	0x03, 0x5f
        /*0022*/ 	.short	0x0101


	//----- nvinfo : EIATTR_VRC_CTA_INIT_COUNT
	.align		4
        /*0024*/ 	.byte	0x02, 0x4a
	.zero		1
	.zero		1


	//----- nvinfo : EIATTR_EXIT_INSTR_OFFSETS
	.align		4
        /*0028*/ 	.byte	0x04, 0x1c
        /*002a*/ 	.short	(.L_11 - .L_10)


	//   ....[0]....
.L_10:
        /*002c*/ 	.word	0x00000060


	//   ....[1]....
        /*0030*/ 	.word	0x000000c0


	//----- nvinfo : EIATTR_CBANK_PARAM_SIZE
	.align		4
.L_11:
        /*0034*/ 	.byte	0x03, 0x19
        /*0036*/ 	.short	0x0008


	//----- nvinfo : EIATTR_PARAM_CBANK
	.align		4
        /*0038*/ 	.byte	0x04, 0x0a
        /*003a*/ 	.short	(.L_13 - .L_12)
	.align		4
.L_12:
        /*003c*/ 	.word	index@(.nv.constant0._Z11calcula_maxPd)
        /*0040*/ 	.short	0x0380
        /*0042*/ 	.short	0x0008


	//----- nvinfo : EIATTR_SW_WAR
	.align		4
.L_13:
        /*0044*/ 	.byte	0x04, 0x36
        /*0046*/ 	.short	(.L_15 - .L_14)
.L_14:
        /*0048*/ 	.word	0x00000008
.L_15:


//--------------------- .nv.callgraph             --------------------------
	.section	.nv.callgraph,"",@"SHT_CUDA_CALLGRAPH"
	.align	4
	.sectionentsize	8
	.align		4
        /*0000*/ 	.word	0x00000000
	.align		4
        /*0004*/ 	.word	0xffffffff
	.align		4
        /*0008*/ 	.word	0x00000000
	.align		4
        /*000c*/ 	.word	0xfffffffe
	.align		4
        /*0010*/ 	.word	0x00000000
	.align		4
        /*0014*/ 	.word	0xfffffffd
	.align		4
        /*0018*/ 	.word	0x00000000
	.align		4
        /*001c*/ 	.word	0xfffffffc


//--------------------- .text._Z11calcula_maxPd   --------------------------
	.section	.text._Z11calcula_maxPd,"ax",@progbits
	.align	128
        .global         _Z11calcula_maxPd
        .type           _Z11calcula_maxPd,@function
        .size           _Z11calcula_maxPd,(.L_x_1 - _Z11calcula_maxPd)
        .other          _Z11calcula_maxPd,@"STO_CUDA_ENTRY STV_DEFAULT"
_Z11calcula_maxPd:
.text._Z11calcula_maxPd:
[----:B------:R-:W-:Y:S01]  /*0000*/  LDC R1, c[0x0][0x37c] ;  /* 0x0000df00ff017b82 */ /* 0x000fe20000000800 */
[----:B------:R-:W0:Y:S07]  /*0010*/  S2R R0, SR_TID.X ;  /* 0x0000000000007919 */ /* 0x000e2e0000002100 */
[----:B------:R-:W0:Y:S08]  /*0020*/  S2UR UR4, SR_CTAID.X ;  /* 0x00000000000479c3 */ /* 0x000e300000002500 */
[----:B------:R-:W0:Y:S02]  /*0030*/  LDC R7, c[0x0][0x360] ;  /* 0x0000d800ff077b82 */ /* 0x000e240000000800 */
[----:B0-----:R-:W-:-:S05]  /*0040*/  IMAD R7, R7, UR4, R0 ;  /* 0x0000000407077c24 */ /* 0x001fca000f8e0200 */
[----:B------:R-:W-:-:S13]  /*0050*/  ISETP.GT.AND P0, PT, R7, 0xfff, PT ;  /* 0x00000fff0700780c */ /* 0x000fda0003f04270 */
[----:B------:R-:W-:Y:S05]  /*0060*/  @P0 EXIT ;  /* 0x000000000000094d */ /* 0x000fea0003800000 */
[----:B------:R-:W0:Y:S01]  /*0070*/  LDC.64 R4, c[0x0][0x380] ;  /* 0x0000e000ff047b82 */ /* 0x000e220000000a00 */
[----:B------:R-:W1:Y:S01]  /*0080*/  LDCU.64 UR4, c[0x0][0x358] ;  /* 0x00006b00ff0477ac */ /* 0x000e620008000a00 */
[----:B------:R-:W1:Y:S01]  /*0090*/  I2F.F64 R2, R7 ;  /* 0x0000000700027312 */ /* 0x000e620000201c00 */
[----:B0-----:R-:W-:-:S05]  /*00a0*/  IMAD.WIDE R4, R7, 0x8, R4 ;  /* 0x0000000807047825 */ /* 0x001fca00078e0204 */
[----:B-1----:R-:W-:Y:S01]  /*00b0*/  STG.E.64 desc[UR4][R4.64], R2 ;  /* 0x0000000204007986 */ /* 0x002fe2000c101b04 */
[----:B------:R-:W-:Y:S05]  /*00c0*/  EXIT ;  /* 0x000000000000794d */ /* 0x000fea0003800000 */
.L_x_0:
[----:B------:R-:W-:-:S00]  /*00d0*/  BRA `(.L_x_0) ;  /* 0xfffffffc00fc7947 */ /* 0x000fc0000383ffff */
[----:B------:R-:W-:-:S00]  /*00e0*/  NOP ;  /* 0x0000000000007918 */ /* 0x000fc00000000000 */
        /* <DEDUP_REMOVED lines=9> */
.L_x_1:


//--------------------- .nv.shared.reserved.0     --------------------------
	.section	.nv.shared.reserved.0,"aw",@nobits
	.weak		__nv_reservedSMEM_offset_0_alias
	.size		__nv_reservedSMEM_offset_0_alias, 0, 64
	.other		__nv_reservedSMEM_offset_0_alias,@"STO_CUDA_RESERVED_SHARED STV_DEFAULT"
__nv_reservedSMEM_offset_0_alias:
	.zero		0
	.zero		64


//--------------------- .nv.constant0._Z11calcula_maxPd --------------------------
	.section	.nv.constant0._Z11calcula_maxPd,"a",@progbits
	.sectionflags	@""
	.align	4
.nv.constant0._Z11calcula_maxPd:
	.zero		904


//--------------------- SYMBOLS --------------------------

	.type		.nv.reservedSmem.offset0,@object
	.size		.nv.reservedSmem.offset0,0x4
